//
// Generated by NVIDIA NVVM Compiler
//
// Compiler Build ID: CL-36424714
// Cuda compilation tools, release 13.0, V13.0.88
// Based on NVVM 20.0.0
//

.version 9.0
.target sm_100
.address_size 64

	// .globl	_Z13initialize_cuPdS_ii

.visible .entry _Z13initialize_cuPdS_ii(
	.param .u64 .ptr .align 1 _Z13initialize_cuPdS_ii_param_0,
	.param .u64 .ptr .align 1 _Z13initialize_cuPdS_ii_param_1,
	.param .u32 _Z13initialize_cuPdS_ii_param_2,
	.param .u32 _Z13initialize_cuPdS_ii_param_3
)
{
	.reg .pred 	%p<2>;
	.reg .b32 	%r<6>;
	.reg .b64 	%rd<9>;

	ld.param.u64 	%rd1, [_Z13initialize_cuPdS_ii_param_0];
	ld.param.u64 	%rd2, [_Z13initialize_cuPdS_ii_param_1];
	ld.param.u32 	%r2, [_Z13initialize_cuPdS_ii_param_3];
	mov.u32 	%r3, %ctaid.x;
	mov.u32 	%r4, %ntid.x;
	mov.u32 	%r5, %tid.x;
	mad.lo.s32 	%r1, %r3, %r4, %r5;
	setp.ge.s32 	%p1, %r1, %r2;
	@%p1 bra 	$L__BB0_2;
	cvta.to.global.u64 	%rd3, %rd1;
	cvta.to.global.u64 	%rd4, %rd2;
	mul.wide.s32 	%rd5, %r1, 8;
	add.s64 	%rd6, %rd3, %rd5;
	mov.b64 	%rd7, 4607182418800017408;
	st.global.u64 	[%rd6], %rd7;
	add.s64 	%rd8, %rd4, %rd5;
	st.global.u64 	[%rd8], %rd7;
$L__BB0_2:
	ret;

}


// ===== COMPILED SASS (sm_100) =====

	.target	sm_100

	.elftype	@"ET_EXEC"


//--------------------- .note.nv.tkinfo           --------------------------
	.section	.note.nv.tkinfo,"",@"SHT_NOTE"
	.sectionflags	@"SHF_NOTE_NV_TKINFO"
	.tkinfo
        /*0018*/ 	.word	0x00000002
        /*0030*/ 	.string	""
        /*0030*/ 	.string	"ptxas"
        /*0030*/ 	.string	"Cuda compilation tools, release 13.0, V13.0.88"
        /*0030*/ 	.string	"Build cuda_13.0.r13.0/compiler.36424714_0"
        /*0030*/ 	.string	"-arch sm_100 -m 64 "



//--------------------- .note.nv.cuinfo           --------------------------
	.section	.note.nv.cuinfo,"",@"SHT_NOTE"
	.sectionflags	@"SHF_NOTE_NV_CUINFO"
        /*0018*/ 	.short	0x0002
        /*001a*/ 	.short	0x0064
        /*001c*/ 	.short	0x0082
	.zero		2


//--------------------- .nv.info                  --------------------------
	.section	.nv.info,"",@"SHT_CUDA_INFO"
	.align	4


	//----- nvinfo : EIATTR_REGCOUNT
	.align		4
        /*0000*/ 	.byte	0x04, 0x2f
        /*0002*/ 	.short	(.L_1 - .L_0)
	.align		4
.L_0:
        /*0004*/ 	.word	index@(_Z13initialize_cuPdS_ii)
        /*0008*/ 	.word	0x0000000c


	//----- nvinfo : EIATTR_FRAME_SIZE
	.align		4
.L_1:
        /*000c*/ 	.byte	0x04, 0x11
        /*000e*/ 	.short	(.L_3 - .L_2)
	.align		4
.L_2:
        /*0010*/ 	.word	index@(_Z13initialize_cuPdS_ii)
        /*0014*/ 	.word	0x00000000


	//----- nvinfo : EIATTR_MIN_STACK_SIZE
	.align		4
.L_3:
        /*0018*/ 	.byte	0x04, 0x12
        /*001a*/ 	.short	(.L_5 - .L_4)
	.align		4
.L_4:
        /*001c*/ 	.word	index@(_Z13initialize_cuPdS_ii)
        /*0020*/ 	.word	0x00000000
.L_5:


//--------------------- .nv.compat                --------------------------
	.section	.nv.compat,"",@"SHT_CUDA_COMPAT_INFO"
	.align	4
        /*0000*/ 	.byte	0x02, 0x09, 0x00, 0x00, 0x02, 0x02, 0x01, 0x00, 0x02, 0x05, 0x05, 0x00, 0x03, 0x07, 0x01, 0x01
        /*0010*/ 	.byte	0x02, 0x03, 0x00, 0x00, 0x02, 0x06, 0x01, 0x00, 0x04, 0x0b, 0x08, 0x00, 0x09, 0x00, 0x00, 0x00
        /*0020*/ 	.byte	0x00, 0x00, 0x00, 0x00


//--------------------- .nv.info._Z13initialize_cuPdS_ii --------------------------
	.section	.nv.info._Z13initialize_cuPdS_ii,"",@"SHT_CUDA_INFO"
	.sectionflags	@""
	.align	4


	//----- nvinfo : EIATTR_CUDA_API_VERSION
	.align		4
        /*0000*/ 	.byte	0x04, 0x37
        /*0002*/ 	.short	(.L_7 - .L_6)
.L_6:
        /*0004*/ 	.word	0x00000082


	//----- nvinfo : EIATTR_KPARAM_INFO
	.align		4
.L_7:
        /*0008*/ 	.byte	0x04, 0x17
        /*000a*/ 	.short	(.L_9 - .L_8)
.L_8:
        /*000c*/ 	.word	0x00000000
        /*0010*/ 	.short	0x0003
        /*0012*/ 	.short	0x0014
        /*0014*/ 	.byte	0x00, 0xf0, 0x11, 0x00


	//----- nvinfo : EIATTR_KPARAM_INFO
	.align		4
.L_9:
        /*0018*/ 	.byte	0x04, 0x17
        /*001a*/ 	.short	(.L_11 - .L_10)
.L_10:
        /*001c*/ 	.word	0x00000000
        /*0020*/ 	.short	0x0002
        /*0022*/ 	.short	0x0010
        /*0024*/ 	.byte	0x00, 0xf0, 0x11, 0x00


	//----- nvinfo : EIATTR_KPARAM_INFO
	.align		4
.L_11:
        /*0028*/ 	.byte	0x04, 0x17
        /*002a*/ 	.short	(.L_13 - .L_12)
.L_12:
        /*002c*/ 	.word	0x00000000
        /*0030*/ 	.short	0x0001
        /*0032*/ 	.short	0x0008
        /*0034*/ 	.byte	0x00, 0xf5, 0x21, 0x00


	//----- nvinfo : EIATTR_KPARAM_INFO
	.align		4
.L_13:
        /*0038*/ 	.byte	0x04, 0x17
        /*003a*/ 	.short	(.L_15 - .L_14)
.L_14:
        /*003c*/ 	.word	0x00000000
        /*0040*/ 	.short	0x0000
        /*0042*/ 	.short	0x0000
        /*0044*/ 	.byte	0x00, 0xf5, 0x21, 0x00


	//----- nvinfo : EIATTR_SPARSE_MMA_MASK
	.align		4
.L_15:
        /*0048*/ 	.byte	0x03, 0x50
        /*004a*/ 	.short	0x0000


	//----- nvinfo : EIATTR_MAXREG_COUNT
	.align		4
        /*004c*/ 	.byte	0x03, 0x1b
        /*004e*/ 	.short	0x00ff


	//----- nvinfo : EIATTR_MERCURY_ISA_VERSION
	.align		4
        /*0050*/ 	.byte	0x03, 0x5f
        /*0052*/ 	.short	0x0101


	//----- nvinfo : EIATTR_VRC_CTA_INIT_COUNT
	.align		4
        /*0054*/ 	.byte	0x02, 0x4a
	.zero		1
	.zero		1


	//----- nvinfo : EIATTR_EXIT_INSTR_OFFSETS
	.align		4
        /*0058*/ 	.byte	0x04, 0x1c
        /*005a*/ 	.short	(.L_17 - .L_16)


	//   ....[0]....
.L_16:
        /*005c*/ 	.word	0x00000070


	//   ....[1]....
        /*0060*/ 	.word	0x00000110


	//----- nvinfo : EIATTR_CBANK_PARAM_SIZE
	.align		4
.L_17:
        /*0064*/ 	.byte	0x03, 0x19
        /*0066*/ 	.short	0x0018


	//----- nvinfo : EIATTR_PARAM_CBANK
	.align		4
        /*0068*/ 	.byte	0x04, 0x0a
        /*006a*/ 	.short	(.L_19 - .L_18)
	.align		4
.L_18:
        /*006c*/ 	.word	index@(.nv.constant0._Z13initialize_cuPdS_ii)
        /*0070*/ 	.short	0x0380
        /*0072*/ 	.short	0x0018


	//----- nvinfo : EIATTR_SW_WAR
	.align		4
.L_19:
        /*0074*/ 	.byte	0x04, 0x36
        /*0076*/ 	.short	(.L_21 - .L_20)
.L_20:
        /*0078*/ 	.word	0x00000008
.L_21:


//--------------------- .nv.callgraph             --------------------------
	.section	.nv.callgraph,"",@"SHT_CUDA_CALLGRAPH"
	.align	4
	.sectionentsize	8
	.align		4
        /*0000*/ 	.word	0x00000000
	.align		4
        /*0004*/ 	.word	0xffffffff
	.align		4
        /*0008*/ 	.word	0x00000000
	.align		4
        /*000c*/ 	.word	0xfffffffe
	.align		4
        /*0010*/ 	.word	0x00000000
	.align		4
        /*0014*/ 	.word	0xfffffffd
	.align		4
        /*0018*/ 	.word	0x00000000
	.align		4
        /*001c*/ 	.word	0xfffffffc


//--------------------- .text._Z13initialize_cuPdS_ii --------------------------
	.section	.text._Z13initialize_cuPdS_ii,"ax",@progbits
	.align	128
        .global         _Z13initialize_cuPdS_ii
        .type           _Z13initialize_cuPdS_ii,@function
        .size           _Z13initialize_cuPdS_ii,(.L_x_1 - _Z13initialize_cuPdS_ii)
        .other          _Z13initialize_cuPdS_ii,@"STO_CUDA_ENTRY STV_DEFAULT"
_Z13initialize_cuPdS_ii:
.text._Z13initialize_cuPdS_ii:
[----:B------:R-:W-:Y:S01]  /*0000*/  LDC R1, c[0x0][0x37c] ;  /* 0x0000df00ff017b82 */ /* 0x000fe20000000800 */
[----:B------:R-:W0:Y:S07]  /*0010*/  S2R R0, SR_TID.X ;  /* 0x0000000000007919 */ /* 0x000e2e0000002100 */
[----:B------:R-:W0:Y:S01]  /*0020*/  S2UR UR4, SR_CTAID.X ;  /* 0x00000000000479c3 */ /* 0x000e220000002500 */
[----:B------:R-:W1:Y:S07]  /*0030*/  LDCU UR5, c[0x0][0x394] ;  /* 0x00007280ff0577ac */ /* 0x000e6e0008000800 */
[----:B------:R-:W0:Y:S02]  /*0040*/  LDC R9, c[0x0][0x360] ;  /* 0x0000d800ff097b82 */ /* 0x000e240000000800 */
[----:B0-----:R-:W-:-:S05]  /*0050*/  IMAD R9, R9, UR4, R0 ;  /* 0x0000000409097c24 */ /* 0x001fca000f8e0200 */
[----:B-1----:R-:W-:-:S13]  /*0060*/  ISETP.GE.AND P0, PT, R9, UR5, PT ;  /* 0x0000000509007c0c */ /* 0x002fda000bf06270 */
[----:B------:R-:W-:Y:S05]  /*0070*/  @P0 EXIT ;  /* 0x000000000000094d */ /* 0x000fea0003800000 */
[----:B------:R-:W0:Y:S01]  /*0080*/  LDC.64 R2, c[0x0][0x380] ;  /* 0x0000e000ff027b82 */ /* 0x000e220000000a00 */
[----:B------:R-:W1:Y:S01]  /*0090*/  LDCU.64 UR4, c[0x0][0x358] ;  /* 0x00006b00ff0477ac */ /* 0x000e620008000a00 */
[----:B------:R-:W-:Y:S01]  /*00a0*/  HFMA2 R6, -RZ, RZ, 0, 0 ;  /* 0x00000000ff067431 */ /* 0x000fe200000001ff */
[----:B------:R-:W-:-:S05]  /*00b0*/  MOV R7, 0x3ff00000 ;  /* 0x3ff0000000077802 */ /* 0x000fca0000000f00 */
[----:B------:R-:W2:Y:S01]  /*00c0*/  LDC.64 R4, c[0x0][0x388] ;  /* 0x0000e200ff047b82 */ /* 0x000ea20000000a00 */
[----:B0-----:R-:W-:-:S05]  /*00d0*/  IMAD.WIDE R2, R9, 0x8, R2 ;  /* 0x0000000809027825 */ /* 0x001fca00078e0202 */
[----:B-1----:R-:W-:Y:S01]  /*00e0*/  STG.E.64 desc[UR4][R2.64], R6 ;  /* 0x0000000602007986 */ /* 0x002fe2000c101b04 */
[----:B--2---:R-:W-:-:S05]  /*00f0*/  IMAD.WIDE R4, R9, 0x8, R4 ;  /* 0x0000000809047825 */ /* 0x004fca00078e0204 */
[----:B------:R-:W-:Y:S01]  /*0100*/  STG.E.64 desc[UR4][R4.64], R6 ;  /* 0x0000000604007986 */ /* 0x000fe2000c101b04 */
[----:B------:R-:W-:Y:S05]  /*0110*/  EXIT ;  /* 0x000000000000794d */ /* 0x000fea0003800000 */
.L_x_0:
[----:B------:R-:W-:-:S00]  /*0120*/  BRA `(.L_x_0) ;  /* 0xfffffffc00fc7947 */ /* 0x000fc0000383ffff */
[----:B------:R-:W-:-:S00]  /*0130*/  NOP ;  /* 0x0000000000007918 */ /* 0x000fc00000000000 */
        /* <DEDUP_REMOVED lines=12> */
.L_x_1:


//--------------------- .nv.shared.reserved.0     --------------------------
	.section	.nv.shared.reserved.0,"aw",@nobits
	.weak		__nv_reservedSMEM_offset_0_alias
	.size		__nv_reservedSMEM_offset_0_alias, 0, 64
	.other		__nv_reservedSMEM_offset_0_alias,@"STO_CUDA_RESERVED_SHARED STV_DEFAULT"
__nv_reservedSMEM_offset_0_alias:
	.zero		0
	.zero		64


//--------------------- .nv.constant0._Z13initialize_cuPdS_ii --------------------------
	.section	.nv.constant0._Z13initialize_cuPdS_ii,"a",@progbits
	.sectionflags	@""
	.align	4
.nv.constant0._Z13initialize_cuPdS_ii:
	.zero		920


//--------------------- SYMBOLS --------------------------

	.type		.nv.reservedSmem.offset0,@object
	.size		.nv.reservedSmem.offset0,0x4
